//
// Generated by NVIDIA NVVM Compiler
//
// Compiler Build ID: CL-36424714
// Cuda compilation tools, release 13.0, V13.0.88
// Based on NVVM 20.0.0
//

.version 9.0
.target sm_100
.address_size 64

.func _ZN7Myclass11printValuesEv
(
	.param .b64 _ZN7Myclass11printValuesEv_param_0
)
;
.extern .func  (.param .b32 func_retval0) vprintf
(
	.param .b64 vprintf_param_0,
	.param .b64 vprintf_param_1
)
;
.global .align 8 .u64 _ZTV7Myclass[3] = {0, 0, _ZN7Myclass11printValuesEv};
.global .align 1 .b8 $str[16] = {97, 32, 61, 32, 37, 100, 44, 32, 98, 32, 61, 32, 37, 100, 10};

.func _ZN7Myclass11printValuesEv(
	.param .b64 _ZN7Myclass11printValuesEv_param_0
)
{
	.local .align 8 .b8 	__local_depot0[8];
	.reg .b64 	%SP;
	.reg .b64 	%SPL;
	.reg .b32 	%r<5>;
	.reg .b64 	%rd<6>;

	mov.u64 	%SPL, __local_depot0;
	cvta.local.u64 	%SP, %SPL;
	ld.param.u64 	%rd1, [_ZN7Myclass11printValuesEv_param_0];
	add.u64 	%rd2, %SP, 0;
	add.u64 	%rd3, %SPL, 0;
	ld.v2.u32 	{%r1, %r2}, [%rd1+8];
	st.local.v2.u32 	[%rd3], {%r1, %r2};
	mov.u64 	%rd4, $str;
	cvta.global.u64 	%rd5, %rd4;
	{ // callseq 0, 0
	.param .b64 param0;
	st.param.b64 	[param0], %rd5;
	.param .b64 param1;
	st.param.b64 	[param1], %rd2;
	.param .b32 retval0;
	call.uni (retval0), 
	vprintf, 
	(
	param0, 
	param1
	);
	ld.param.b32 	%r3, [retval0];
	} // callseq 0
	ret;

}
	// .globl	_Z16virtualFunctionsP7Myclass
.visible .entry _Z16virtualFunctionsP7Myclass(
	.param .u64 .ptr .align 1 _Z16virtualFunctionsP7Myclass_param_0
)
{
	.local .align 8 .b8 	__local_depot1[8];
	.reg .b64 	%SP;
	.reg .b64 	%SPL;
	.reg .b32 	%r<5>;
	.reg .b64 	%rd<17>;

	mov.u64 	%SPL, __local_depot1;
	cvta.local.u64 	%SP, %SPL;
	ld.param.u64 	%rd1, [_Z16virtualFunctionsP7Myclass_param_0];
	cvta.to.global.u64 	%rd2, %rd1;
	ld.global.v2.u32 	{%r1, %r2}, [%rd2+8];
	mov.u64 	%rd3, _ZTV7Myclass;
	cvta.global.u64 	%rd4, %rd3;
	add.s64 	%rd5, %rd4, 16;
	st.global.u8 	[%rd2], %rd5;
	shr.u64 	%rd6, %rd5, 56;
	st.global.u8 	[%rd2+7], %rd6;
	shr.u64 	%rd7, %rd5, 48;
	st.global.u8 	[%rd2+6], %rd7;
	shr.u64 	%rd8, %rd5, 40;
	st.global.u8 	[%rd2+5], %rd8;
	shr.u64 	%rd9, %rd5, 32;
	st.global.u8 	[%rd2+4], %rd9;
	shr.u64 	%rd10, %rd5, 24;
	st.global.u8 	[%rd2+3], %rd10;
	shr.u64 	%rd11, %rd5, 16;
	st.global.u8 	[%rd2+2], %rd11;
	shr.u64 	%rd12, %rd5, 8;
	st.global.u8 	[%rd2+1], %rd12;
	add.u64 	%rd13, %SP, 0;
	add.u64 	%rd14, %SPL, 0;
	st.local.v2.u32 	[%rd14], {%r1, %r2};
	mov.u64 	%rd15, $str;
	cvta.global.u64 	%rd16, %rd15;
	{ // callseq 1, 0
	.param .b64 param0;
	st.param.b64 	[param0], %rd16;
	.param .b64 param1;
	st.param.b64 	[param1], %rd13;
	.param .b32 retval0;
	call.uni (retval0), 
	vprintf, 
	(
	param0, 
	param1
	);
	ld.param.b32 	%r3, [retval0];
	} // callseq 1
	ret;

}
	// .globl	_Z9callVFuncP7Myclass
.visible .entry _Z9callVFuncP7Myclass(
	.param .u64 .ptr .align 1 _Z9callVFuncP7Myclass_param_0
)
{
	.reg .b64 	%rd<5>;

	ld.param.u64 	%rd1, [_Z9callVFuncP7Myclass_param_0];
	cvta.to.global.u64 	%rd2, %rd1;
	ld.global.u64 	%rd3, [%rd2];
	ld.u64 	%rd4, [%rd3];
	{ // callseq 2, 0
	.param .b64 param0;
	st.param.b64 	[param0], %rd1;
	prototype_2 : .callprototype ()_ (.param .b64 _);
	call 
	%rd4, 
	(
	param0
	)
	, prototype_2;
	} // callseq 2
	ret;

}


// ===== COMPILED SASS (sm_100) =====

	.target	sm_100

	.elftype	@"ET_EXEC"


//--------------------- .note.nv.tkinfo           --------------------------
	.section	.note.nv.tkinfo,"",@"SHT_NOTE"
	.sectionflags	@"SHF_NOTE_NV_TKINFO"
	.tkinfo
        /*0018*/ 	.word	0x00000002
        /*0030*/ 	.string	""
        /*0030*/ 	.string	"ptxas"
        /*0030*/ 	.string	"Cuda compilation tools, release 13.0, V13.0.88"
        /*0030*/ 	.string	"Build cuda_13.0.r13.0/compiler.36424714_0"
        /*0030*/ 	.string	"-arch sm_100 -m 64 "



//--------------------- .note.nv.cuinfo           --------------------------
	.section	.note.nv.cuinfo,"",@"SHT_NOTE"
	.sectionflags	@"SHF_NOTE_NV_CUINFO"
        /*0018*/ 	.short	0x0002
        /*001a*/ 	.short	0x0064
        /*001c*/ 	.short	0x0082
	.zero		2


//--------------------- .nv.info                  --------------------------
	.section	.nv.info,"",@"SHT_CUDA_INFO"
	.align	4


	//----- nvinfo : EIATTR_REGCOUNT
	.align		4
        /*0000*/ 	.byte	0x04, 0x2f
        /*0002*/ 	.short	(.L_3 - .L_2)
	.align		4
.L_2:
        /*0004*/ 	.word	index@(_Z16virtualFunctionsP7Myclass)
        /*0008*/ 	.word	0x00000018


	//----- nvinfo : EIATTR_FRAME_SIZE
	.align		4
.L_3:
        /*000c*/ 	.byte	0x04, 0x11
        /*000e*/ 	.short	(.L_5 - .L_4)
	.align		4
.L_4:
        /*0010*/ 	.word	index@($_Z16virtualFunctionsP7Myclass$_ZN7Myclass11printValuesEv)
        /*0014*/ 	.word	0x00000008


	//----- nvinfo : EIATTR_FRAME_SIZE
	.align		4
.L_5:
        /*0018*/ 	.byte	0x04, 0x11
        /*001a*/ 	.short	(.L_7 - .L_6)
	.align		4
.L_6:
        /*001c*/ 	.word	index@(_Z16virtualFunctionsP7Myclass)
        /*0020*/ 	.word	0x00000008


	//----- nvinfo : EIATTR_REGCOUNT
	.align		4
.L_7:
        /*0024*/ 	.byte	0x04, 0x2f
        /*0026*/ 	.short	(.L_9 - .L_8)
	.align		4
.L_8:
        /*0028*/ 	.word	index@(_Z9callVFuncP7Myclass)
        /*002c*/ 	.word	0x00000018


	//----- nvinfo : EIATTR_FRAME_SIZE
	.align		4
.L_9:
        /*0030*/ 	.byte	0x04, 0x11
        /*0032*/ 	.short	(.L_11 - .L_10)
	.align		4
.L_10:
        /*0034*/ 	.word	index@($_Z9callVFuncP7Myclass$_ZN7Myclass11printValuesEv)
        /*0038*/ 	.word	0x00000010


	//----- nvinfo : EIATTR_FRAME_SIZE
	.align		4
.L_11:
        /*003c*/ 	.byte	0x04, 0x11
        /*003e*/ 	.short	(.L_13 - .L_12)
	.align		4
.L_12:
        /*0040*/ 	.word	index@(_Z9callVFuncP7Myclass)
        /*0044*/ 	.word	0x00000010


	//----- nvinfo : EIATTR_MIN_STACK_SIZE
	.align		4
.L_13:
        /*0048*/ 	.byte	0x04, 0x12
        /*004a*/ 	.short	(.L_15 - .L_14)
	.align		4
.L_14:
        /*004c*/ 	.word	index@(_Z9callVFuncP7Myclass)
        /*0050*/ 	.word	0x00000010


	//----- nvinfo : EIATTR_MIN_STACK_SIZE
	.align		4
.L_15:
        /*0054*/ 	.byte	0x04, 0x12
        /*0056*/ 	.short	(.L_17 - .L_16)
	.align		4
.L_16:
        /*0058*/ 	.word	index@(_Z16virtualFunctionsP7Myclass)
        /*005c*/ 	.word	0x00000008
.L_17:


//--------------------- .nv.compat                --------------------------
	.section	.nv.compat,"",@"SHT_CUDA_COMPAT_INFO"
	.align	4
        /*0000*/ 	.byte	0x02, 0x09, 0x00, 0x00, 0x02, 0x02, 0x01, 0x00, 0x02, 0x05, 0x05, 0x00, 0x03, 0x07, 0x01, 0x01
        /*0010*/ 	.byte	0x02, 0x03, 0x00, 0x00, 0x02, 0x06, 0x01, 0x00, 0x04, 0x0b, 0x08, 0x00, 0x09, 0x00, 0x00, 0x00
        /*0020*/ 	.byte	0x00, 0x00, 0x00, 0x00


//--------------------- .nv.info._Z9callVFuncP7Myclass --------------------------
	.section	.nv.info._Z9callVFuncP7Myclass,"",@"SHT_CUDA_INFO"
	.sectionflags	@""
	.align	4


	//----- nvinfo : EIATTR_CUDA_API_VERSION
	.align		4
        /*0000*/ 	.byte	0x04, 0x37
        /*0002*/ 	.short	(.L_19 - .L_18)
.L_18:
        /*0004*/ 	.word	0x00000082


	//----- nvinfo : EIATTR_KPARAM_INFO
	.align		4
.L_19:
        /*0008*/ 	.byte	0x04, 0x17
        /*000a*/ 	.short	(.L_21 - .L_20)
.L_20:
        /*000c*/ 	.word	0x00000000
        /*0010*/ 	.short	0x0000
        /*0012*/ 	.short	0x0000
        /*0014*/ 	.byte	0x00, 0xf5, 0x21, 0x00


	//----- nvinfo : EIATTR_SPARSE_MMA_MASK
	.align		4
.L_21:
        /*0018*/ 	.byte	0x03, 0x50
        /*001a*/ 	.short	0x0000


	//----- nvinfo : EIATTR_MAXREG_COUNT
	.align		4
        /*001c*/ 	.byte	0x03, 0x1b
        /*001e*/ 	.short	0x00ff


	//----- nvinfo : EIATTR_EXTERNS
	.align		4
        /*0020*/ 	.byte	0x04, 0x0f
        /*0022*/ 	.short	(.L_23 - .L_22)


	//   ....[0]....
	.align		4
.L_22:
        /*0024*/ 	.word	index@(vprintf)


	//----- nvinfo : EIATTR_MERCURY_ISA_VERSION
	.align		4
.L_23:
        /*0028*/ 	.byte	0x03, 0x5f
        /*002a*/ 	.short	0x0101


	//----- nvinfo : EIATTR_VRC_CTA_INIT_COUNT
	.align		4
        /*002c*/ 	.byte	0x02, 0x4a
	.zero		1
	.zero		1


	//----- nvinfo : EIATTR_SYSCALL_OFFSETS
	.align		4
        /*0030*/ 	.byte	0x04, 0x46
        /*0032*/ 	.short	(.L_25 - .L_24)


	//   ....[0]....
.L_24:
        /*0034*/ 	.word	0x00000210


	//----- nvinfo : EIATTR_EXIT_INSTR_OFFSETS
	.align		4
.L_25:
        /*0038*/ 	.byte	0x04, 0x1c
        /*003a*/ 	.short	(.L_27 - .L_26)


	//   ....[0]....
.L_26:
        /*003c*/ 	.word	0x000000c0


	//----- nvinfo : EIATTR_CRS_STACK_SIZE
	.align		4
.L_27:
        /*0040*/ 	.byte	0x04, 0x1e
        /*0042*/ 	.short	(.L_29 - .L_28)
.L_28:
        /*0044*/ 	.word	0x00000000


	//----- nvinfo : EIATTR_CBANK_PARAM_SIZE
	.align		4
.L_29:
        /*0048*/ 	.byte	0x03, 0x19
        /*004a*/ 	.short	0x0008


	//----- nvinfo : EIATTR_PARAM_CBANK
	.align		4
        /*004c*/ 	.byte	0x04, 0x0a
        /*004e*/ 	.short	(.L_31 - .L_30)
	.align		4
.L_30:
        /*0050*/ 	.word	index@(.nv.constant0._Z9callVFuncP7Myclass)
        /*0054*/ 	.short	0x0380
        /*0056*/ 	.short	0x0008


	//----- nvinfo : EIATTR_SW_WAR
	.align		4
.L_31:
        /*0058*/ 	.byte	0x04, 0x36
        /*005a*/ 	.short	(.L_33 - .L_32)
.L_32:
        /*005c*/ 	.word	0x00000008
.L_33:


//--------------------- .nv.info._Z16virtualFunctionsP7Myclass --------------------------
	.section	.nv.info._Z16virtualFunctionsP7Myclass,"",@"SHT_CUDA_INFO"
	.sectionflags	@""
	.align	4


	//----- nvinfo : EIATTR_CUDA_API_VERSION
	.align		4
        /*0000*/ 	.byte	0x04, 0x37
        /*0002*/ 	.short	(.L_35 - .L_34)
.L_34:
        /*0004*/ 	.word	0x00000082


	//----- nvinfo : EIATTR_KPARAM_INFO
	.align		4
.L_35:
        /*0008*/ 	.byte	0x04, 0x17
        /*000a*/ 	.short	(.L_37 - .L_36)
.L_36:
        /*000c*/ 	.word	0x00000000
        /*0010*/ 	.short	0x0000
        /*0012*/ 	.short	0x0000
        /*0014*/ 	.byte	0x00, 0xf5, 0x21, 0x00


	//----- nvinfo : EIATTR_SPARSE_MMA_MASK
	.align		4
.L_37:
        /*0018*/ 	.byte	0x03, 0x50
        /*001a*/ 	.short	0x0000


	//----- nvinfo : EIATTR_MAXREG_COUNT
	.align		4
        /*001c*/ 	.byte	0x03, 0x1b
        /*001e*/ 	.short	0x00ff


	//----- nvinfo : EIATTR_EXTERNS
	.align		4
        /*0020*/ 	.byte	0x04, 0x0f
        /*0022*/ 	.short	(.L_39 - .L_38)


	//   ....[0]....
	.align		4
.L_38:
        /*0024*/ 	.word	index@(vprintf)


	//----- nvinfo : EIATTR_MERCURY_ISA_VERSION
	.align		4
.L_39:
        /*0028*/ 	.byte	0x03, 0x5f
        /*002a*/ 	.short	0x0101


	//----- nvinfo : EIATTR_VRC_CTA_INIT_COUNT
	.align		4
        /*002c*/ 	.byte	0x02, 0x4a
	.zero		1
	.zero		1


	//----- nvinfo : EIATTR_SYSCALL_OFFSETS
	.align		4
        /*0030*/ 	.byte	0x04, 0x46
        /*0032*/ 	.short	(.L_41 - .L_40)


	//   ....[0]....
.L_40:
        /*0034*/ 	.word	0x00000210


	//   ....[1]....
        /*0038*/ 	.word	0x00000370


	//----- nvinfo : EIATTR_EXIT_INSTR_OFFSETS
	.align		4
.L_41:
        /*003c*/ 	.byte	0x04, 0x1c
        /*003e*/ 	.short	(.L_43 - .L_42)


	//   ....[0]....
.L_42:
        /*0040*/ 	.word	0x00000220


	//----- nvinfo : EIATTR_CBANK_PARAM_SIZE
	.align		4
.L_43:
        /*0044*/ 	.byte	0x03, 0x19
        /*0046*/ 	.short	0x0008


	//----- nvinfo : EIATTR_PARAM_CBANK
	.align		4
        /*0048*/ 	.byte	0x04, 0x0a
        /*004a*/ 	.short	(.L_45 - .L_44)
	.align		4
.L_44:
        /*004c*/ 	.word	index@(.nv.constant0._Z16virtualFunctionsP7Myclass)
        /*0050*/ 	.short	0x0380
        /*0052*/ 	.short	0x0008


	//----- nvinfo : EIATTR_SW_WAR
	.align		4
.L_45:
        /*0054*/ 	.byte	0x04, 0x36
        /*0056*/ 	.short	(.L_47 - .L_46)
.L_46:
        /*0058*/ 	.word	0x00000008
.L_47:


//--------------------- .nv.callgraph             --------------------------
	.section	.nv.callgraph,"",@"SHT_CUDA_CALLGRAPH"
	.align	4
	.sectionentsize	8
	.align		4
        /*0000*/ 	.word	0x00000000
	.align		4
        /*0004*/ 	.word	0xffffffff
	.align		4
        /*0008*/ 	.word	index@(_Z9callVFuncP7Myclass)
	.align		4
        /*000c*/ 	.word	index@(vprintf)
	.align		4
        /*0010*/ 	.word	index@(_Z16virtualFunctionsP7Myclass)
	.align		4
        /*0014*/ 	.word	index@(vprintf)
	.align		4
        /*0018*/ 	.word	0x00000000
	.align		4
        /*001c*/ 	.word	0xfffffffe
	.align		4
        /*0020*/ 	.word	0x00000000
	.align		4
        /*0024*/ 	.word	0xfffffffd
	.align		4
        /*0028*/ 	.word	0x00000000
	.align		4
        /*002c*/ 	.word	0xfffffffc


//--------------------- .nv.constant4             --------------------------
	.section	.nv.constant4,"a",@progbits
	.align	8
	.align		8
.nv.constant4:
        /*0000*/ 	.dword	vprintf
	.align		8
        /*0008*/ 	.dword	_ZTV7Myclass
	.align		8
        /*0010*/ 	.dword	$str


//--------------------- .nv.constant2._Z9callVFuncP7Myclass --------------------------
	.section	.nv.constant2._Z9callVFuncP7Myclass,"a",@progbits
	.sectionflags	@""
	.align	4
.nv.constant2._Z9callVFuncP7Myclass:
        /*0000*/ 	.byte	0x01, 0x00, 0x00, 0x00, 0x00, 0x00, 0x00, 0x00, 0xd0, 0x00, 0x00, 0x00, 0x00, 0x00, 0x00, 0x00


//--------------------- .nv.constant2._Z16virtualFunctionsP7Myclass --------------------------
	.section	.nv.constant2._Z16virtualFunctionsP7Myclass,"a",@progbits
	.sectionflags	@""
	.align	4
.nv.constant2._Z16virtualFunctionsP7Myclass:
        /*0000*/ 	.byte	0x01, 0x00, 0x00, 0x00, 0x00, 0x00, 0x00, 0x00, 0x30, 0x02, 0x00, 0x00, 0x00, 0x00, 0x00, 0x00


//--------------------- .text._Z9callVFuncP7Myclass --------------------------
	.section	.text._Z9callVFuncP7Myclass,"ax",@progbits
	.align	128
        .global         _Z9callVFuncP7Myclass
        .type           _Z9callVFuncP7Myclass,@function
        .size           _Z9callVFuncP7Myclass,(.L_x_5 - _Z9callVFuncP7Myclass)
        .other          _Z9callVFuncP7Myclass,@"STO_CUDA_ENTRY STV_DEFAULT"
_Z9callVFuncP7Myclass:
.text._Z9callVFuncP7Myclass:
[----:B------:R-:W0:Y:S08]  /*0000*/  LDC R1, c[0x0][0x37c] ;  /* 0x0000df00ff017b82 */ /* 0x000e300000000800 */
[----:B------:R-:W1:Y:S01]  /*0010*/  LDC.64 R2, c[0x0][0x380] ;  /* 0x0000e000ff027b82 */ /* 0x000e620000000a00 */
[----:B------:R-:W1:Y:S02]  /*0020*/  LDCU.64 UR4, c[0x0][0x358] ;  /* 0x00006b00ff0477ac */ /* 0x000e640008000a00 */
[----:B-1----:R-:W2:Y:S04]  /*0030*/  LDG.E.64 R2, desc[UR4][R2.64] ;  /* 0x0000000402027981 */ /* 0x002ea8000c1e1b00 */
[----:B--2---:R-:W2:Y:S01]  /*0040*/  LD.E R0, desc[UR4][R2.64] ;  /* 0x0000000402007980 */ /* 0x004ea2000c101900 */
[----:B------:R-:W1:Y:S01]  /*0050*/  LDCU.64 UR4, c[0x0][0x380] ;  /* 0x00007000ff0477ac */ /* 0x000e620008000a00 */
[----:B------:R-:W-:Y:S01]  /*0060*/  HFMA2 R21, -RZ, RZ, 0, 0 ;  /* 0x00000000ff157431 */ /* 0x000fe200000001ff */
[----:B------:R-:W-:Y:S01]  /*0070*/  MOV R20, 0xc0 ;  /* 0x000000c000147802 */ /* 0x000fe20000000f00 */
[----:B-1----:R-:W-:-:S02]  /*0080*/  IMAD.U32 R4, RZ, RZ, UR4 ;  /* 0x00000004ff047e24 */ /* 0x002fc4000f8e00ff */
[----:B------:R-:W-:Y:S01]  /*0090*/  IMAD.U32 R5, RZ, RZ, UR5 ;  /* 0x00000005ff057e24 */ /* 0x000fe2000f8e00ff */
[----:B0-2---:R1:W2:Y:S06]  /*00a0*/  LDC.64 R6, c[0x2][R0] ;  /* 0x0080000000067b82 */ /* 0x0052ac0000000a00 */
[----:B-12---:R-:W-:Y:S05]  /*00b0*/  CALL.REL.NOINC R6 `(_Z9callVFuncP7Myclass) ;  /* 0xfffffffc06d07344 */ /* 0x006fea0003c3ffff */
[----:B------:R-:W-:Y:S05]  /*00c0*/  EXIT ;  /* 0x000000000000794d */ /* 0x000fea0003800000 */
        .type           $_Z9callVFuncP7Myclass$_ZN7Myclass11printValuesEv,@function
        .size           $_Z9callVFuncP7Myclass$_ZN7Myclass11printValuesEv,(.L_x_5 - $_Z9callVFuncP7Myclass$_ZN7Myclass11printValuesEv)
$_Z9callVFuncP7Myclass$_ZN7Myclass11printValuesEv:
[----:B------:R-:W-:Y:S02]  /*00d0*/  VIADD R1, R1, 0xfffffff0 ;  /* 0xfffffff001017836 */ /* 0x000fe40000000000 */
[----:B------:R-:W-:-:S03]  /*00e0*/  IMAD.MOV.U32 R3, RZ, RZ, R5 ;  /* 0x000000ffff037224 */ /* 0x000fc600078e0005 */
[----:B------:R-:W-:Y:S04]  /*00f0*/  STL [R1+0xc], R16 ;  /* 0x00000c1001007387 */ /* 0x000fe80000100800 */
[----:B------:R0:W-:Y:S02]  /*0100*/  STL [R1+0x8], R2 ;  /* 0x0000080201007387 */ /* 0x0001e40000100800 */
[----:B0-----:R-:W-:Y:S01]  /*0110*/  MOV R2, R4 ;  /* 0x0000000400027202 */ /* 0x001fe20000000f00 */
[----:B------:R-:W0:Y:S01]  /*0120*/  LDCU.64 UR4, c[0x0][0x358] ;  /* 0x00006b00ff0477ac */ /* 0x000e220008000a00 */
[----:B------:R-:W1:Y:S04]  /*0130*/  LDCU.64 UR6, c[0x4][0x10] ;  /* 0x01000200ff0677ac */ /* 0x000e680008000a00 */
[----:B0-----:R-:W2:Y:S01]  /*0140*/  LD.E.64 R2, desc[UR4][R2.64+0x8] ;  /* 0x0000080402027980 */ /* 0x001ea2000c101b00 */
[----:B------:R-:W-:Y:S01]  /*0150*/  MOV R0, 0x0 ;  /* 0x0000000000007802 */ /* 0x000fe20000000f00 */
[----:B------:R-:W0:Y:S01]  /*0160*/  LDCU UR4, c[0x0][0x2f8] ;  /* 0x00005f00ff0477ac */ /* 0x000e220008000800 */
[----:B-1----:R-:W-:-:S02]  /*0170*/  IMAD.U32 R4, RZ, RZ, UR6 ;  /* 0x00000006ff047e24 */ /* 0x002fc4000f8e00ff */
[----:B------:R1:W3:Y:S01]  /*0180*/  LDC.64 R8, c[0x4][R0] ;  /* 0x0100000000087b82 */ /* 0x0002e20000000a00 */
[----:B------:R-:W4:Y:S01]  /*0190*/  LDCU UR5, c[0x0][0x2fc] ;  /* 0x00005f80ff0577ac */ /* 0x000f220008000800 */
[----:B------:R-:W-:Y:S02]  /*01a0*/  MOV R5, UR7 ;  /* 0x0000000700057c02 */ /* 0x000fe40008000f00 */
[----:B0-----:R-:W-:-:S05]  /*01b0*/  IADD3 R6, P0, PT, R1, UR4, RZ ;  /* 0x0000000401067c10 */ /* 0x001fca000ff1e0ff */
[----:B----4-:R-:W-:Y:S01]  /*01c0*/  IMAD.X R7, RZ, RZ, UR5, P0 ;  /* 0x00000005ff077e24 */ /* 0x010fe200080e06ff */
[----:B--2---:R0:W-:Y:S02]  /*01d0*/  STL.64 [R1], R2 ;  /* 0x0000000201007387 */ /* 0x0041e40000100a00 */
[----:B0-----:R-:W-:Y:S01]  /*01e0*/  MOV R2, R20 ;  /* 0x0000001400027202 */ /* 0x001fe20000000f00 */
[----:B-1-3--:R-:W-:-:S07]  /*01f0*/  IMAD.MOV.U32 R16, RZ, RZ, R21 ;  /* 0x000000ffff107224 */ /* 0x00afce00078e0015 */
[----:B------:R-:W-:-:S07]  /*0200*/  LEPC R20, `(.L_x_0) ;  /* 0x000000001014794e */ /* 0x000fce0000000000 */
[----:B------:R-:W-:Y:S05]  /*0210*/  CALL.ABS.NOINC R8 ;  /* 0x0000000008007343 */ /* 0x000fea0003c00000 */
.L_x_0:
[----:B------:R-:W-:Y:S01]  /*0220*/  MOV R20, R2 ;  /* 0x0000000200147202 */ /* 0x000fe20000000f00 */
[----:B------:R-:W-:Y:S01]  /*0230*/  IMAD.MOV.U32 R21, RZ, RZ, R16 ;  /* 0x000000ffff157224 */ /* 0x000fe200078e0010 */
[----:B------:R-:W2:Y:S04]  /*0240*/  LDL R2, [R1+0x8] ;  /* 0x0000080001027983 */ /* 0x000ea80000100800 */
[----:B------:R0:W2:Y:S02]  /*0250*/  LDL R16, [R1+0xc] ;  /* 0x00000c0001107983 */ /* 0x0000a40000100800 */
[----:B0-----:R-:W-:Y:S01]  /*0260*/  IADD3 R1, PT, PT, R1, 0x10, RZ ;  /* 0x0000001001017810 */ /* 0x001fe20007ffe0ff */
[----:B--2---:R-:W-:Y:S06]  /*0270*/  RET.REL.NODEC R20 `(_Z9callVFuncP7Myclass) ;  /* 0xfffffffc14607950 */ /* 0x004fec0003c3ffff */
.L_x_1:
[----:B------:R-:W-:-:S00]  /*0280*/  BRA `(.L_x_1) ;  /* 0xfffffffc00fc7947 */ /* 0x000fc0000383ffff */
[----:B------:R-:W-:-:S00]  /*0290*/  NOP ;  /* 0x0000000000007918 */ /* 0x000fc00000000000 */
        /* <DEDUP_REMOVED lines=14> */
.L_x_5:


//--------------------- .text._Z16virtualFunctionsP7Myclass --------------------------
	.section	.text._Z16virtualFunctionsP7Myclass,"ax",@progbits
	.align	128
        .global         _Z16virtualFunctionsP7Myclass
        .type           _Z16virtualFunctionsP7Myclass,@function
        .size           _Z16virtualFunctionsP7Myclass,(.L_x_6 - _Z16virtualFunctionsP7Myclass)
        .other          _Z16virtualFunctionsP7Myclass,@"STO_CUDA_ENTRY STV_DEFAULT"
_Z16virtualFunctionsP7Myclass:
.text._Z16virtualFunctionsP7Myclass:
[----:B------:R-:W0:Y:S08]  /*0000*/  LDC R1, c[0x0][0x37c] ;  /* 0x0000df00ff017b82 */ /* 0x000e300000000800 */
[----:B------:R-:W1:Y:S01]  /*0010*/  LDC.64 R10, c[0x0][0x380] ;  /* 0x0000e000ff0a7b82 */ /* 0x000e620000000a00 */
[----:B------:R-:W1:Y:S01]  /*0020*/  LDCU.64 UR4, c[0x0][0x358] ;  /* 0x00006b00ff0477ac */ /* 0x000e620008000a00 */
[----:B0-----:R-:W-:-:S06]  /*0030*/  VIADD R1, R1, 0xfffffff8 ;  /* 0xfffffff801017836 */ /* 0x001fcc0000000000 */
[----:B------:R-:W0:Y:S01]  /*0040*/  LDC.64 R4, c[0x4][0x8] ;  /* 0x01000200ff047b82 */ /* 0x000e220000000a00 */
[----:B------:R-:W2:Y:S01]  /*0050*/  LDCU UR6, c[0x0][0x2f8] ;  /* 0x00005f00ff0677ac */ /* 0x000ea20008000800 */
[----:B------:R-:W3:Y:S01]  /*0060*/  LDCU.64 UR8, c[0x4][0x10] ;  /* 0x01000200ff0877ac */ /* 0x000ee20008000a00 */
[----:B-1----:R-:W4:Y:S01]  /*0070*/  LDG.E.64 R2, desc[UR4][R10.64+0x8] ;  /* 0x000008040a027981 */ /* 0x002f22000c1e1b00 */
[----:B------:R-:W-:Y:S02]  /*0080*/  MOV R0, 0x0 ;  /* 0x0000000000007802 */ /* 0x000fe40000000f00 */
[----:B0-----:R-:W-:-:S05]  /*0090*/  IADD3 R19, P0, PT, R4, 0x10, RZ ;  /* 0x0000001004137810 */ /* 0x001fca0007f1e0ff */
[----:B------:R-:W-:Y:S01]  /*00a0*/  IMAD.X R4, RZ, RZ, R5, P0 ;  /* 0x000000ffff047224 */ /* 0x000fe200000e0605 */
[----:B------:R-:W-:Y:S01]  /*00b0*/  STG.E.U8 desc[UR4][R10.64], R19 ;  /* 0x000000130a007986 */ /* 0x000fe2000c101104 */
[----:B--2---:R-:W-:-:S03]  /*00c0*/  IADD3 R6, P0, PT, R1, UR6, RZ ;  /* 0x0000000601067c10 */ /* 0x004fc6000ff1e0ff */
[--C-:B------:R-:W-:Y:S01]  /*00d0*/  SHF.R.U32.HI R9, RZ, 0x18, R4.reuse ;  /* 0x00000018ff097819 */ /* 0x100fe20000011604 */
[----:B------:R3:W-:Y:S01]  /*00e0*/  STG.E.U8 desc[UR4][R10.64+0x4], R4 ;  /* 0x000004040a007986 */ /* 0x0007e2000c101104 */
[--C-:B------:R-:W-:Y:S02]  /*00f0*/  SHF.R.U32.HI R17, RZ, 0x10, R4.reuse ;  /* 0x00000010ff117819 */ /* 0x100fe40000011604 */
[C-C-:B------:R-:W-:Y:S01]  /*0100*/  SHF.R.U64 R7, R19.reuse, 0x18, R4.reuse ;  /* 0x0000001813077819 */ /* 0x140fe20000001204 */
[----:B------:R0:W-:Y:S01]  /*0110*/  STG.E.U8 desc[UR4][R10.64+0x7], R9 ;  /* 0x000007090a007986 */ /* 0x0001e2000c101104 */
[C-C-:B------:R-:W-:Y:S02]  /*0120*/  SHF.R.U64 R15, R19.reuse, 0x10, R4.reuse ;  /* 0x00000010130f7819 */ /* 0x140fe40000001204 */
[--C-:B------:R-:W-:Y:S01]  /*0130*/  SHF.R.U64 R13, R19, 0x8, R4.reuse ;  /* 0x00000008130d7819 */ /* 0x100fe20000001204 */
[----:B------:R-:W-:Y:S01]  /*0140*/  STG.E.U8 desc[UR4][R10.64+0x6], R17 ;  /* 0x000006110a007986 */ /* 0x000fe2000c101104 */
[----:B------:R-:W-:-:S03]  /*0150*/  SHF.R.U32.HI R5, RZ, 0x8, R4 ;  /* 0x00000008ff057819 */ /* 0x000fc60000011604 */
[----:B------:R-:W-:Y:S01]  /*0160*/  STG.E.U8 desc[UR4][R10.64+0x3], R7 ;  /* 0x000003070a007986 */ /* 0x000fe2000c101104 */
[----:B---3--:R-:W-:Y:S01]  /*0170*/  IMAD.U32 R4, RZ, RZ, UR8 ;  /* 0x00000008ff047e24 */ /* 0x008fe2000f8e00ff */
[----:B0-----:R0:W1:Y:S02]  /*0180*/  LDC.64 R8, c[0x4][R0] ;  /* 0x0100000000087b82 */ /* 0x0010640000000a00 */
[----:B------:R2:W-:Y:S04]  /*0190*/  STG.E.U8 desc[UR4][R10.64+0x5], R5 ;  /* 0x000005050a007986 */ /* 0x0005e8000c101104 */
[----:B------:R0:W-:Y:S04]  /*01a0*/  STG.E.U8 desc[UR4][R10.64+0x2], R15 ;  /* 0x0000020f0a007986 */ /* 0x0001e8000c101104 */
[----:B------:R0:W-:Y:S01]  /*01b0*/  STG.E.U8 desc[UR4][R10.64+0x1], R13 ;  /* 0x0000010d0a007986 */ /* 0x0001e2000c101104 */
[----:B------:R-:W3:Y:S01]  /*01c0*/  LDCU UR4, c[0x0][0x2fc] ;  /* 0x00005f80ff0477ac */ /* 0x000ee20008000800 */
[----:B--2---:R-:W-:-:S02]  /*01d0*/  IMAD.U32 R5, RZ, RZ, UR9 ;  /* 0x00000009ff057e24 */ /* 0x004fc4000f8e00ff */
[----:B---3--:R-:W-:Y:S01]  /*01e0*/  IMAD.X R7, RZ, RZ, UR4, P0 ;  /* 0x00000004ff077e24 */ /* 0x008fe200080e06ff */
[----:B-1--4-:R0:W-:Y:S06]  /*01f0*/  STL.64 [R1], R2 ;  /* 0x0000000201007387 */ /* 0x0121ec0000100a00 */
[----:B------:R-:W-:-:S07]  /*0200*/  LEPC R20, `(.L_x_2) ;  /* 0x000000001014794e */ /* 0x000fce0000000000 */
[----:B0-----:R-:W-:Y:S05]  /*0210*/  CALL.ABS.NOINC R8 ;  /* 0x0000000008007343 */ /* 0x001fea0003c00000 */
.L_x_2:
[----:B------:R-:W-:Y:S05]  /*0220*/  EXIT ;  /* 0x000000000000794d */ /* 0x000fea0003800000 */
        .type           $_Z16virtualFunctionsP7Myclass$_ZN7Myclass11printValuesEv,@function
        .size           $_Z16virtualFunctionsP7Myclass$_ZN7Myclass11printValuesEv,(.L_x_6 - $_Z16virtualFunctionsP7Myclass$_ZN7Myclass11printValuesEv)
$_Z16virtualFunctionsP7Myclass$_ZN7Myclass11printValuesEv:
[----:B------:R-:W-:Y:S01]  /*0230*/  IADD3 R1, PT, PT, R1, -0x10, RZ ;  /* 0xfffffff001017810 */ /* 0x000fe20007ffe0ff */
[----:B------:R-:W-:-:S04]  /*0240*/  IMAD.MOV.U32 R3, RZ, RZ, R5 ;  /* 0x000000ffff037224 */ /* 0x000fc800078e0005 */
[----:B------:R-:W-:Y:S04]  /*0250*/  STL [R1+0xc], R16 ;  /* 0x00000c1001007387 */ /* 0x000fe80000100800 */
[----:B------:R0:W-:Y:S02]  /*0260*/  STL [R1+0x8], R2 ;  /* 0x0000080201007387 */ /* 0x0001e40000100800 */
[----:B0-----:R-:W-:Y:S01]  /*0270*/  IMAD.MOV.U32 R2, RZ, RZ, R4 ;  /* 0x000000ffff027224 */ /* 0x001fe200078e0004 */
        /* <DEDUP_REMOVED lines=12> */
[----:B0-----:R-:W-:Y:S02]  /*0340*/  IMAD.MOV.U32 R2, RZ, RZ, R20 ;  /* 0x000000ffff027224 */ /* 0x001fe400078e0014 */
[----:B-1-3--:R-:W-:-:S07]  /*0350*/  IMAD.MOV.U32 R16, RZ, RZ, R21 ;  /* 0x000000ffff107224 */ /* 0x00afce00078e0015 */
[----:B------:R-:W-:-:S07]  /*0360*/  LEPC R20, `(.L_x_3) ;  /* 0x000000001014794e */ /* 0x000fce0000000000 */
[----:B------:R-:W-:Y:S05]  /*0370*/  CALL.ABS.NOINC R8 ;  /* 0x0000000008007343 */ /* 0x000fea0003c00000 */
.L_x_3:
[----:B------:R-:W-:Y:S01]  /*0380*/  MOV R20, R2 ;  /* 0x0000000200147202 */ /* 0x000fe20000000f00 */
[----:B------:R-:W-:Y:S01]  /*0390*/  IMAD.MOV.U32 R21, RZ, RZ, R16 ;  /* 0x000000ffff157224 */ /* 0x000fe200078e0010 */
[----:B------:R-:W2:Y:S04]  /*03a0*/  LDL R2, [R1+0x8] ;  /* 0x0000080001027983 */ /* 0x000ea80000100800 */
[----:B------:R0:W2:Y:S02]  /*03b0*/  LDL R16, [R1+0xc] ;  /* 0x00000c0001107983 */ /* 0x0000a40000100800 */
[----:B0-----:R-:W-:Y:S01]  /*03c0*/  VIADD R1, R1, 0x10 ;  /* 0x0000001001017836 */ /* 0x001fe20000000000 */
[----:B--2---:R-:W-:Y:S06]  /*03d0*/  RET.REL.NODEC R20 `(_Z16virtualFunctionsP7Myclass) ;  /* 0xfffffffc14087950 */ /* 0x004fec0003c3ffff */
.L_x_4:
        /* <DEDUP_REMOVED lines=10> */
.L_x_6:


//--------------------- .nv.global.init           --------------------------
	.section	.nv.global.init,"aw",@progbits
	.align	8
.nv.global.init:
	.type		_ZTV7Myclass,@object
	.size		_ZTV7Myclass,($str - _ZTV7Myclass)
_ZTV7Myclass:
        /*0000*/ 	.byte	0x00, 0x00, 0x00, 0x00, 0x00, 0x00, 0x00, 0x00, 0x00, 0x00, 0x00, 0x00, 0x00, 0x00, 0x00, 0x00
        /*0010*/ 	.byte	0x08, 0x00, 0x00, 0x00, 0x00, 0x00, 0x00, 0x00
	.type		$str,@object
	.size		$str,(.L_1 - $str)
$str:
        /*0018*/ 	.byte	0x61, 0x20, 0x3d, 0x20, 0x25, 0x64, 0x2c, 0x20, 0x62, 0x20, 0x3d, 0x20, 0x25, 0x64, 0x0a, 0x00
.L_1:


//--------------------- .nv.shared.reserved.0     --------------------------
	.section	.nv.shared.reserved.0,"aw",@nobits
	.weak		__nv_reservedSMEM_offset_0_alias
	.size		__nv_reservedSMEM_offset_0_alias, 0, 64
	.other		__nv_reservedSMEM_offset_0_alias,@"STO_CUDA_RESERVED_SHARED STV_DEFAULT"
__nv_reservedSMEM_offset_0_alias:
	.zero		0
	.zero		64


//--------------------- .nv.constant0._Z9callVFuncP7Myclass --------------------------
	.section	.nv.constant0._Z9callVFuncP7Myclass,"a",@progbits
	.sectionflags	@""
	.align	4
.nv.constant0._Z9callVFuncP7Myclass:
	.zero		904


//--------------------- .nv.constant0._Z16virtualFunctionsP7Myclass --------------------------
	.section	.nv.constant0._Z16virtualFunctionsP7Myclass,"a",@progbits
	.sectionflags	@""
	.align	4
.nv.constant0._Z16virtualFunctionsP7Myclass:
	.zero		904


//--------------------- SYMBOLS --------------------------

	.type		.nv.reservedSmem.offset0,@object
	.size		.nv.reservedSmem.offset0,0x4
	.type		vprintf,@function
